//
// Generated by NVIDIA NVVM Compiler
//
// Compiler Build ID: CL-36424714
// Cuda compilation tools, release 13.0, V13.0.88
// Based on NVVM 20.0.0
//

.version 9.0
.target sm_100
.address_size 64

	// .globl	center_kernel

.visible .entry center_kernel(
	.param .u64 .ptr .align 1 center_kernel_param_0,
	.param .u64 .ptr .align 1 center_kernel_param_1,
	.param .u32 center_kernel_param_2,
	.param .u32 center_kernel_param_3
)
{
	.reg .pred 	%p<2>;
	.reg .b32 	%r<9>;
	.reg .b32 	%f<4>;
	.reg .b64 	%rd<9>;

	ld.param.u64 	%rd1, [center_kernel_param_0];
	ld.param.u64 	%rd2, [center_kernel_param_1];
	ld.param.u32 	%r3, [center_kernel_param_2];
	ld.param.u32 	%r2, [center_kernel_param_3];
	mov.u32 	%r4, %ctaid.x;
	mov.u32 	%r5, %ntid.x;
	mov.u32 	%r6, %tid.x;
	mad.lo.s32 	%r1, %r4, %r5, %r6;
	mul.lo.s32 	%r7, %r2, %r3;
	setp.ge.s32 	%p1, %r1, %r7;
	@%p1 bra 	$L__BB0_2;
	cvta.to.global.u64 	%rd3, %rd2;
	cvta.to.global.u64 	%rd4, %rd1;
	rem.s32 	%r8, %r1, %r2;
	mul.wide.s32 	%rd5, %r8, 4;
	add.s64 	%rd6, %rd3, %rd5;
	ld.global.f32 	%f1, [%rd6];
	mul.wide.s32 	%rd7, %r1, 4;
	add.s64 	%rd8, %rd4, %rd7;
	ld.global.f32 	%f2, [%rd8];
	sub.f32 	%f3, %f2, %f1;
	st.global.f32 	[%rd8], %f3;
$L__BB0_2:
	ret;

}
	// .globl	mean_kernel
.visible .entry mean_kernel(
	.param .u64 .ptr .align 1 mean_kernel_param_0,
	.param .u64 .ptr .align 1 mean_kernel_param_1,
	.param .u32 mean_kernel_param_2,
	.param .u32 mean_kernel_param_3
)
{
	.reg .pred 	%p<11>;
	.reg .b32 	%r<38>;
	.reg .b32 	%f<85>;
	.reg .b64 	%rd<43>;

	ld.param.u64 	%rd3, [mean_kernel_param_0];
	ld.param.u64 	%rd2, [mean_kernel_param_1];
	ld.param.u32 	%r23, [mean_kernel_param_2];
	ld.param.u32 	%r24, [mean_kernel_param_3];
	cvta.to.global.u64 	%rd1, %rd3;
	mov.u32 	%r25, %ctaid.x;
	mov.u32 	%r26, %ntid.x;
	mov.u32 	%r27, %tid.x;
	mad.lo.s32 	%r1, %r25, %r26, %r27;
	setp.ge.s32 	%p1, %r1, %r24;
	@%p1 bra 	$L__BB1_15;
	setp.lt.s32 	%p2, %r23, 1;
	mov.f32 	%f84, 0f00000000;
	@%p2 bra 	$L__BB1_14;
	and.b32  	%r2, %r23, 15;
	setp.lt.u32 	%p3, %r23, 16;
	mov.f32 	%f84, 0f00000000;
	mov.b32 	%r34, 0;
	@%p3 bra 	$L__BB1_5;
	and.b32  	%r34, %r23, 2147483632;
	neg.s32 	%r32, %r34;
	shl.b32 	%r5, %r24, 4;
	mov.f32 	%f84, 0f00000000;
	mul.wide.s32 	%rd6, %r24, 4;
	mov.u32 	%r31, %r1;
$L__BB1_4:
	.pragma "nounroll";
	mul.wide.s32 	%rd4, %r31, 4;
	add.s64 	%rd5, %rd1, %rd4;
	ld.global.f32 	%f18, [%rd5];
	add.f32 	%f19, %f84, %f18;
	add.s64 	%rd7, %rd5, %rd6;
	ld.global.f32 	%f20, [%rd7];
	add.f32 	%f21, %f19, %f20;
	add.s64 	%rd8, %rd7, %rd6;
	ld.global.f32 	%f22, [%rd8];
	add.f32 	%f23, %f21, %f22;
	add.s64 	%rd9, %rd8, %rd6;
	ld.global.f32 	%f24, [%rd9];
	add.f32 	%f25, %f23, %f24;
	add.s64 	%rd10, %rd9, %rd6;
	ld.global.f32 	%f26, [%rd10];
	add.f32 	%f27, %f25, %f26;
	add.s64 	%rd11, %rd10, %rd6;
	ld.global.f32 	%f28, [%rd11];
	add.f32 	%f29, %f27, %f28;
	add.s64 	%rd12, %rd11, %rd6;
	ld.global.f32 	%f30, [%rd12];
	add.f32 	%f31, %f29, %f30;
	add.s64 	%rd13, %rd12, %rd6;
	ld.global.f32 	%f32, [%rd13];
	add.f32 	%f33, %f31, %f32;
	add.s64 	%rd14, %rd13, %rd6;
	ld.global.f32 	%f34, [%rd14];
	add.f32 	%f35, %f33, %f34;
	add.s64 	%rd15, %rd14, %rd6;
	ld.global.f32 	%f36, [%rd15];
	add.f32 	%f37, %f35, %f36;
	add.s64 	%rd16, %rd15, %rd6;
	ld.global.f32 	%f38, [%rd16];
	add.f32 	%f39, %f37, %f38;
	add.s64 	%rd17, %rd16, %rd6;
	ld.global.f32 	%f40, [%rd17];
	add.f32 	%f41, %f39, %f40;
	add.s64 	%rd18, %rd17, %rd6;
	ld.global.f32 	%f42, [%rd18];
	add.f32 	%f43, %f41, %f42;
	add.s64 	%rd19, %rd18, %rd6;
	ld.global.f32 	%f44, [%rd19];
	add.f32 	%f45, %f43, %f44;
	add.s64 	%rd20, %rd19, %rd6;
	ld.global.f32 	%f46, [%rd20];
	add.f32 	%f47, %f45, %f46;
	add.s64 	%rd21, %rd20, %rd6;
	ld.global.f32 	%f48, [%rd21];
	add.f32 	%f84, %f47, %f48;
	add.s32 	%r32, %r32, 16;
	add.s32 	%r31, %r31, %r5;
	setp.ne.s32 	%p4, %r32, 0;
	@%p4 bra 	$L__BB1_4;
$L__BB1_5:
	setp.eq.s32 	%p5, %r2, 0;
	@%p5 bra 	$L__BB1_14;
	and.b32  	%r11, %r23, 7;
	setp.lt.u32 	%p6, %r2, 8;
	@%p6 bra 	$L__BB1_8;
	mad.lo.s32 	%r29, %r34, %r24, %r1;
	mul.wide.s32 	%rd22, %r29, 4;
	add.s64 	%rd23, %rd1, %rd22;
	ld.global.f32 	%f50, [%rd23];
	add.f32 	%f51, %f84, %f50;
	mul.wide.s32 	%rd24, %r24, 4;
	add.s64 	%rd25, %rd23, %rd24;
	ld.global.f32 	%f52, [%rd25];
	add.f32 	%f53, %f51, %f52;
	add.s64 	%rd26, %rd25, %rd24;
	ld.global.f32 	%f54, [%rd26];
	add.f32 	%f55, %f53, %f54;
	add.s64 	%rd27, %rd26, %rd24;
	ld.global.f32 	%f56, [%rd27];
	add.f32 	%f57, %f55, %f56;
	add.s64 	%rd28, %rd27, %rd24;
	ld.global.f32 	%f58, [%rd28];
	add.f32 	%f59, %f57, %f58;
	add.s64 	%rd29, %rd28, %rd24;
	ld.global.f32 	%f60, [%rd29];
	add.f32 	%f61, %f59, %f60;
	add.s64 	%rd30, %rd29, %rd24;
	ld.global.f32 	%f62, [%rd30];
	add.f32 	%f63, %f61, %f62;
	add.s64 	%rd31, %rd30, %rd24;
	ld.global.f32 	%f64, [%rd31];
	add.f32 	%f84, %f63, %f64;
	add.s32 	%r34, %r34, 8;
$L__BB1_8:
	setp.eq.s32 	%p7, %r11, 0;
	@%p7 bra 	$L__BB1_14;
	and.b32  	%r14, %r23, 3;
	setp.lt.u32 	%p8, %r11, 4;
	@%p8 bra 	$L__BB1_11;
	mad.lo.s32 	%r30, %r34, %r24, %r1;
	mul.wide.s32 	%rd32, %r30, 4;
	add.s64 	%rd33, %rd1, %rd32;
	ld.global.f32 	%f66, [%rd33];
	add.f32 	%f67, %f84, %f66;
	mul.wide.s32 	%rd34, %r24, 4;
	add.s64 	%rd35, %rd33, %rd34;
	ld.global.f32 	%f68, [%rd35];
	add.f32 	%f69, %f67, %f68;
	add.s64 	%rd36, %rd35, %rd34;
	ld.global.f32 	%f70, [%rd36];
	add.f32 	%f71, %f69, %f70;
	add.s64 	%rd37, %rd36, %rd34;
	ld.global.f32 	%f72, [%rd37];
	add.f32 	%f84, %f71, %f72;
	add.s32 	%r34, %r34, 4;
$L__BB1_11:
	setp.eq.s32 	%p9, %r14, 0;
	@%p9 bra 	$L__BB1_14;
	mad.lo.s32 	%r37, %r34, %r24, %r1;
	neg.s32 	%r36, %r14;
$L__BB1_13:
	.pragma "nounroll";
	mul.wide.s32 	%rd38, %r37, 4;
	add.s64 	%rd39, %rd1, %rd38;
	ld.global.f32 	%f73, [%rd39];
	add.f32 	%f84, %f84, %f73;
	add.s32 	%r37, %r37, %r24;
	add.s32 	%r36, %r36, 1;
	setp.ne.s32 	%p10, %r36, 0;
	@%p10 bra 	$L__BB1_13;
$L__BB1_14:
	cvt.rn.f32.s32 	%f74, %r23;
	div.rn.f32 	%f75, %f84, %f74;
	cvta.to.global.u64 	%rd40, %rd2;
	mul.wide.s32 	%rd41, %r1, 4;
	add.s64 	%rd42, %rd40, %rd41;
	st.global.f32 	[%rd42], %f75;
$L__BB1_15:
	ret;

}


// ===== COMPILED SASS (sm_100) =====

	.target	sm_100

	.elftype	@"ET_EXEC"


//--------------------- .note.nv.tkinfo           --------------------------
	.section	.note.nv.tkinfo,"",@"SHT_NOTE"
	.sectionflags	@"SHF_NOTE_NV_TKINFO"
	.tkinfo
        /*0018*/ 	.word	0x00000002
        /*0030*/ 	.string	""
        /*0030*/ 	.string	"ptxas"
        /*0030*/ 	.string	"Cuda compilation tools, release 13.0, V13.0.88"
        /*0030*/ 	.string	"Build cuda_13.0.r13.0/compiler.36424714_0"
        /*0030*/ 	.string	"-arch sm_100 -m 64 "



//--------------------- .note.nv.cuinfo           --------------------------
	.section	.note.nv.cuinfo,"",@"SHT_NOTE"
	.sectionflags	@"SHF_NOTE_NV_CUINFO"
        /*0018*/ 	.short	0x0002
        /*001a*/ 	.short	0x0064
        /*001c*/ 	.short	0x0082
	.zero		2


//--------------------- .nv.info                  --------------------------
	.section	.nv.info,"",@"SHT_CUDA_INFO"
	.align	4


	//----- nvinfo : EIATTR_REGCOUNT
	.align		4
        /*0000*/ 	.byte	0x04, 0x2f
        /*0002*/ 	.short	(.L_1 - .L_0)
	.align		4
.L_0:
        /*0004*/ 	.word	index@(center_kernel)
        /*0008*/ 	.word	0x0000000e


	//----- nvinfo : EIATTR_FRAME_SIZE
	.align		4
.L_1:
        /*000c*/ 	.byte	0x04, 0x11
        /*000e*/ 	.short	(.L_3 - .L_2)
	.align		4
.L_2:
        /*0010*/ 	.word	index@(center_kernel)
        /*0014*/ 	.word	0x00000000


	//----- nvinfo : EIATTR_REGCOUNT
	.align		4
.L_3:
        /*0018*/ 	.byte	0x04, 0x2f
        /*001a*/ 	.short	(.L_5 - .L_4)
	.align		4
.L_4:
        /*001c*/ 	.word	index@(mean_kernel)
        /*0020*/ 	.word	0x00000020


	//----- nvinfo : EIATTR_FRAME_SIZE
	.align		4
.L_5:
        /*0024*/ 	.byte	0x04, 0x11
        /*0026*/ 	.short	(.L_7 - .L_6)
	.align		4
.L_6:
        /*0028*/ 	.word	index@($__internal_0_$__cuda_sm3x_div_rn_noftz_f32_slowpath)
        /*002c*/ 	.word	0x00000000


	//----- nvinfo : EIATTR_FRAME_SIZE
	.align		4
.L_7:
        /*0030*/ 	.byte	0x04, 0x11
        /*0032*/ 	.short	(.L_9 - .L_8)
	.align		4
.L_8:
        /*0034*/ 	.word	index@(mean_kernel)
        /*0038*/ 	.word	0x00000000


	//----- nvinfo : EIATTR_MIN_STACK_SIZE
	.align		4
.L_9:
        /*003c*/ 	.byte	0x04, 0x12
        /*003e*/ 	.short	(.L_11 - .L_10)
	.align		4
.L_10:
        /*0040*/ 	.word	index@(mean_kernel)
        /*0044*/ 	.word	0x00000000


	//----- nvinfo : EIATTR_MIN_STACK_SIZE
	.align		4
.L_11:
        /*0048*/ 	.byte	0x04, 0x12
        /*004a*/ 	.short	(.L_13 - .L_12)
	.align		4
.L_12:
        /*004c*/ 	.word	index@(center_kernel)
        /*0050*/ 	.word	0x00000000
.L_13:


//--------------------- .nv.compat                --------------------------
	.section	.nv.compat,"",@"SHT_CUDA_COMPAT_INFO"
	.align	4
        /*0000*/ 	.byte	0x02, 0x09, 0x00, 0x00, 0x02, 0x02, 0x01, 0x00, 0x02, 0x05, 0x05, 0x00, 0x03, 0x07, 0x01, 0x01
        /*0010*/ 	.byte	0x02, 0x03, 0x00, 0x00, 0x02, 0x06, 0x01, 0x00, 0x04, 0x0b, 0x08, 0x00, 0x01, 0x00, 0x00, 0x00
        /*0020*/ 	.byte	0x00, 0x00, 0x00, 0x00


//--------------------- .nv.info.mean_kernel      --------------------------
	.section	.nv.info.mean_kernel,"",@"SHT_CUDA_INFO"
	.sectionflags	@""
	.align	4


	//----- nvinfo : EIATTR_CUDA_API_VERSION
	.align		4
        /*0000*/ 	.byte	0x04, 0x37
        /*0002*/ 	.short	(.L_15 - .L_14)
.L_14:
        /*0004*/ 	.word	0x00000082


	//----- nvinfo : EIATTR_KPARAM_INFO
	.align		4
.L_15:
        /*0008*/ 	.byte	0x04, 0x17
        /*000a*/ 	.short	(.L_17 - .L_16)
.L_16:
        /*000c*/ 	.word	0x00000000
        /*0010*/ 	.short	0x0003
        /*0012*/ 	.short	0x0014
        /*0014*/ 	.byte	0x00, 0xf0, 0x11, 0x00


	//----- nvinfo : EIATTR_KPARAM_INFO
	.align		4
.L_17:
        /*0018*/ 	.byte	0x04, 0x17
        /*001a*/ 	.short	(.L_19 - .L_18)
.L_18:
        /*001c*/ 	.word	0x00000000
        /*0020*/ 	.short	0x0002
        /*0022*/ 	.short	0x0010
        /*0024*/ 	.byte	0x00, 0xf0, 0x11, 0x00


	//----- nvinfo : EIATTR_KPARAM_INFO
	.align		4
.L_19:
        /*0028*/ 	.byte	0x04, 0x17
        /*002a*/ 	.short	(.L_21 - .L_20)
.L_20:
        /*002c*/ 	.word	0x00000000
        /*0030*/ 	.short	0x0001
        /*0032*/ 	.short	0x0008
        /*0034*/ 	.byte	0x00, 0xf5, 0x21, 0x00


	//----- nvinfo : EIATTR_KPARAM_INFO
	.align		4
.L_21:
        /*0038*/ 	.byte	0x04, 0x17
        /*003a*/ 	.short	(.L_23 - .L_22)
.L_22:
        /*003c*/ 	.word	0x00000000
        /*0040*/ 	.short	0x0000
        /*0042*/ 	.short	0x0000
        /*0044*/ 	.byte	0x00, 0xf5, 0x21, 0x00


	//----- nvinfo : EIATTR_SPARSE_MMA_MASK
	.align		4
.L_23:
        /*0048*/ 	.byte	0x03, 0x50
        /*004a*/ 	.short	0x0000


	//----- nvinfo : EIATTR_MAXREG_COUNT
	.align		4
        /*004c*/ 	.byte	0x03, 0x1b
        /*004e*/ 	.short	0x00ff


	//----- nvinfo : EIATTR_MERCURY_ISA_VERSION
	.align		4
        /*0050*/ 	.byte	0x03, 0x5f
        /*0052*/ 	.short	0x0101


	//----- nvinfo : EIATTR_VRC_CTA_INIT_COUNT
	.align		4
        /*0054*/ 	.byte	0x02, 0x4a
	.zero		1
	.zero		1


	//----- nvinfo : EIATTR_EXIT_INSTR_OFFSETS
	.align		4
        /*0058*/ 	.byte	0x04, 0x1c
        /*005a*/ 	.short	(.L_25 - .L_24)


	//   ....[0]....
.L_24:
        /*005c*/ 	.word	0x00000070


	//   ....[1]....
        /*0060*/ 	.word	0x000009d0


	//----- nvinfo : EIATTR_CRS_STACK_SIZE
	.align		4
.L_25:
        /*0064*/ 	.byte	0x04, 0x1e
        /*0066*/ 	.short	(.L_27 - .L_26)
.L_26:
        /*0068*/ 	.word	0x00000000


	//----- nvinfo : EIATTR_CBANK_PARAM_SIZE
	.align		4
.L_27:
        /*006c*/ 	.byte	0x03, 0x19
        /*006e*/ 	.short	0x0018


	//----- nvinfo : EIATTR_PARAM_CBANK
	.align		4
        /*0070*/ 	.byte	0x04, 0x0a
        /*0072*/ 	.short	(.L_29 - .L_28)
	.align		4
.L_28:
        /*0074*/ 	.word	index@(.nv.constant0.mean_kernel)
        /*0078*/ 	.short	0x0380
        /*007a*/ 	.short	0x0018


	//----- nvinfo : EIATTR_SW_WAR
	.align		4
.L_29:
        /*007c*/ 	.byte	0x04, 0x36
        /*007e*/ 	.short	(.L_31 - .L_30)
.L_30:
        /*0080*/ 	.word	0x00000008
.L_31:


//--------------------- .nv.info.center_kernel    --------------------------
	.section	.nv.info.center_kernel,"",@"SHT_CUDA_INFO"
	.sectionflags	@""
	.align	4


	//----- nvinfo : EIATTR_CUDA_API_VERSION
	.align		4
        /*0000*/ 	.byte	0x04, 0x37
        /*0002*/ 	.short	(.L_33 - .L_32)
.L_32:
        /*0004*/ 	.word	0x00000082


	//----- nvinfo : EIATTR_KPARAM_INFO
	.align		4
.L_33:
        /*0008*/ 	.byte	0x04, 0x17
        /*000a*/ 	.short	(.L_35 - .L_34)
.L_34:
        /*000c*/ 	.word	0x00000000
        /*0010*/ 	.short	0x0003
        /*0012*/ 	.short	0x0014
        /*0014*/ 	.byte	0x00, 0xf0, 0x11, 0x00


	//----- nvinfo : EIATTR_KPARAM_INFO
	.align		4
.L_35:
        /*0018*/ 	.byte	0x04, 0x17
        /*001a*/ 	.short	(.L_37 - .L_36)
.L_36:
        /*001c*/ 	.word	0x00000000
        /*0020*/ 	.short	0x0002
        /*0022*/ 	.short	0x0010
        /*0024*/ 	.byte	0x00, 0xf0, 0x11, 0x00


	//----- nvinfo : EIATTR_KPARAM_INFO
	.align		4
.L_37:
        /*0028*/ 	.byte	0x04, 0x17
        /*002a*/ 	.short	(.L_39 - .L_38)
.L_38:
        /*002c*/ 	.word	0x00000000
        /*0030*/ 	.short	0x0001
        /*0032*/ 	.short	0x0008
        /*0034*/ 	.byte	0x00, 0xf5, 0x21, 0x00


	//----- nvinfo : EIATTR_KPARAM_INFO
	.align		4
.L_39:
        /*0038*/ 	.byte	0x04, 0x17
        /*003a*/ 	.short	(.L_41 - .L_40)
.L_40:
        /*003c*/ 	.word	0x00000000
        /*0040*/ 	.short	0x0000
        /*0042*/ 	.short	0x0000
        /*0044*/ 	.byte	0x00, 0xf5, 0x21, 0x00


	//----- nvinfo : EIATTR_SPARSE_MMA_MASK
	.align		4
.L_41:
        /*0048*/ 	.byte	0x03, 0x50
        /*004a*/ 	.short	0x0000


	//----- nvinfo : EIATTR_MAXREG_COUNT
	.align		4
        /*004c*/ 	.byte	0x03, 0x1b
        /*004e*/ 	.short	0x00ff


	//----- nvinfo : EIATTR_MERCURY_ISA_VERSION
	.align		4
        /*0050*/ 	.byte	0x03, 0x5f
        /*0052*/ 	.short	0x0101


	//----- nvinfo : EIATTR_VRC_CTA_INIT_COUNT
	.align		4
        /*0054*/ 	.byte	0x02, 0x4a
	.zero		1
	.zero		1


	//----- nvinfo : EIATTR_EXIT_INSTR_OFFSETS
	.align		4
        /*0058*/ 	.byte	0x04, 0x1c
        /*005a*/ 	.short	(.L_43 - .L_42)


	//   ....[0]....
.L_42:
        /*005c*/ 	.word	0x00000080


	//   ....[1]....
        /*0060*/ 	.word	0x00000270


	//----- nvinfo : EIATTR_CBANK_PARAM_SIZE
	.align		4
.L_43:
        /*0064*/ 	.byte	0x03, 0x19
        /*0066*/ 	.short	0x0018


	//----- nvinfo : EIATTR_PARAM_CBANK
	.align		4
        /*0068*/ 	.byte	0x04, 0x0a
        /*006a*/ 	.short	(.L_45 - .L_44)
	.align		4
.L_44:
        /*006c*/ 	.word	index@(.nv.constant0.center_kernel)
        /*0070*/ 	.short	0x0380
        /*0072*/ 	.short	0x0018


	//----- nvinfo : EIATTR_SW_WAR
	.align		4
.L_45:
        /*0074*/ 	.byte	0x04, 0x36
        /*0076*/ 	.short	(.L_47 - .L_46)
.L_46:
        /*0078*/ 	.word	0x00000008
.L_47:


//--------------------- .nv.callgraph             --------------------------
	.section	.nv.callgraph,"",@"SHT_CUDA_CALLGRAPH"
	.align	4
	.sectionentsize	8
	.align		4
        /*0000*/ 	.word	0x00000000
	.align		4
        /*0004*/ 	.word	0xffffffff
	.align		4
        /*0008*/ 	.word	0x00000000
	.align		4
        /*000c*/ 	.word	0xfffffffe
	.align		4
        /*0010*/ 	.word	0x00000000
	.align		4
        /*0014*/ 	.word	0xfffffffd
	.align		4
        /*0018*/ 	.word	0x00000000
	.align		4
        /*001c*/ 	.word	0xfffffffc


//--------------------- .text.mean_kernel         --------------------------
	.section	.text.mean_kernel,"ax",@progbits
	.align	128
        .global         mean_kernel
        .type           mean_kernel,@function
        .size           mean_kernel,(.L_x_21 - mean_kernel)
        .other          mean_kernel,@"STO_CUDA_ENTRY STV_DEFAULT"
mean_kernel:
.text.mean_kernel:
[----:B------:R-:W-:Y:S01]  /*0000*/  LDC R1, c[0x0][0x37c] ;  /* 0x0000df00ff017b82 */ /* 0x000fe20000000800 */
[----:B------:R-:W0:Y:S07]  /*0010*/  S2R R3, SR_TID.X ;  /* 0x0000000000037919 */ /* 0x000e2e0000002100 */
[----:B------:R-:W0:Y:S08]  /*0020*/  S2UR UR4, SR_CTAID.X ;  /* 0x00000000000479c3 */ /* 0x000e300000002500 */
[----:B------:R-:W0:Y:S08]  /*0030*/  LDC R14, c[0x0][0x360] ;  /* 0x0000d800ff0e7b82 */ /* 0x000e300000000800 */
[----:B------:R-:W1:Y:S01]  /*0040*/  LDC R19, c[0x0][0x394] ;  /* 0x0000e500ff137b82 */ /* 0x000e620000000800 */
[----:B0-----:R-:W-:-:S05]  /*0050*/  IMAD R14, R14, UR4, R3 ;  /* 0x000000040e0e7c24 */ /* 0x001fca000f8e0203 */
[----:B-1----:R-:W-:-:S13]  /*0060*/  ISETP.GE.AND P0, PT, R14, R19, PT ;  /* 0x000000130e00720c */ /* 0x002fda0003f06270 */
[----:B------:R-:W-:Y:S05]  /*0070*/  @P0 EXIT ;  /* 0x000000000000094d */ /* 0x000fea0003800000 */
[----:B------:R-:W0:Y:S01]  /*0080*/  LDCU UR7, c[0x0][0x390] ;  /* 0x00007200ff0777ac */ /* 0x000e220008000800 */
[----:B------:R-:W-:Y:S01]  /*0090*/  HFMA2 R15, -RZ, RZ, 0, 0 ;  /* 0x00000000ff0f7431 */ /* 0x000fe200000001ff */
[----:B------:R-:W1:Y:S01]  /*00a0*/  LDCU.64 UR8, c[0x0][0x358] ;  /* 0x00006b00ff0877ac */ /* 0x000e620008000a00 */
[----:B0-----:R-:W-:-:S09]  /*00b0*/  UISETP.GE.AND UP0, UPT, UR7, 0x1, UPT ;  /* 0x000000010700788c */ /* 0x001fd2000bf06270 */
[----:B-1----:R-:W-:Y:S05]  /*00c0*/  BRA.U !UP0, `(.L_x_0) ;  /* 0x0000000508f87547 */ /* 0x002fea000b800000 */
[----:B------:R-:W-:Y:S01]  /*00d0*/  UISETP.GE.U32.AND UP1, UPT, UR7, 0x10, UPT ;  /* 0x000000100700788c */ /* 0x000fe2000bf26070 */
[----:B------:R-:W-:Y:S01]  /*00e0*/  MOV R15, RZ ;  /* 0x000000ff000f7202 */ /* 0x000fe20000000f00 */
[----:B------:R-:W-:Y:S01]  /*00f0*/  ULOP3.LUT UR5, UR7, 0xf, URZ, 0xc0, !UPT ;  /* 0x0000000f07057892 */ /* 0x000fe2000f8ec0ff */
[----:B------:R-:W-:-:S03]  /*0100*/  UMOV UR4, URZ ;  /* 0x000000ff00047c82 */ /* 0x000fc60008000000 */
[----:B------:R-:W-:-:S03]  /*0110*/  UISETP.NE.AND UP0, UPT, UR5, URZ, UPT ;  /* 0x000000ff0500728c */ /* 0x000fc6000bf05270 */
[----:B------:R-:W-:Y:S08]  /*0120*/  BRA.U !UP1, `(.L_x_1) ;  /* 0x0000000109e47547 */ /* 0x000ff0000b800000 */
[----:B------:R-:W-:Y:S01]  /*0130*/  ULOP3.LUT UR4, UR7, 0x7ffffff0, URZ, 0xc0, !UPT ;  /* 0x7ffffff007047892 */ /* 0x000fe2000f8ec0ff */
[----:B------:R-:W-:Y:S02]  /*0140*/  MOV R15, RZ ;  /* 0x000000ff000f7202 */ /* 0x000fe40000000f00 */
[----:B------:R-:W-:Y:S01]  /*0150*/  MOV R0, R14 ;  /* 0x0000000e00007202 */ /* 0x000fe20000000f00 */
[----:B------:R-:W-:-:S12]  /*0160*/  UIADD3 UR6, UPT, UPT, -UR4, URZ, URZ ;  /* 0x000000ff04067290 */ /* 0x000fd8000fffe1ff */
.L_x_2:
[----:B------:R-:W0:Y:S02]  /*0170*/  LDC.64 R4, c[0x0][0x380] ;  /* 0x0000e000ff047b82 */ /* 0x000e240000000a00 */
[----:B0-----:R-:W-:-:S05]  /*0180*/  IMAD.WIDE R4, R0, 0x4, R4 ;  /* 0x0000000400047825 */ /* 0x001fca00078e0204 */
[----:B------:R-:W2:Y:S01]  /*0190*/  LDG.E R24, desc[UR8][R4.64] ;  /* 0x0000000804187981 */ /* 0x000ea2000c1e1900 */
[----:B------:R-:W-:-:S05]  /*01a0*/  IMAD.WIDE R6, R19, 0x4, R4 ;  /* 0x0000000413067825 */ /* 0x000fca00078e0204 */
[----:B------:R0:W3:Y:S01]  /*01b0*/  LDG.E R23, desc[UR8][R6.64] ;  /* 0x0000000806177981 */ /* 0x0000e2000c1e1900 */
[----:B------:R-:W-:-:S05]  /*01c0*/  IMAD.WIDE R8, R19, 0x4, R6 ;  /* 0x0000000413087825 */ /* 0x000fca00078e0206 */
[----:B------:R1:W4:Y:S01]  /*01d0*/  LDG.E R22, desc[UR8][R8.64] ;  /* 0x0000000808167981 */ /* 0x000322000c1e1900 */
[----:B------:R-:W-:-:S05]  /*01e0*/  IMAD.WIDE R12, R19, 0x4, R8 ;  /* 0x00000004130c7825 */ /* 0x000fca00078e0208 */
[----:B------:R-:W5:Y:S01]  /*01f0*/  LDG.E R21, desc[UR8][R12.64] ;  /* 0x000000080c157981 */ /* 0x000f62000c1e1900 */
[----:B------:R-:W-:-:S05]  /*0200*/  IMAD.WIDE R16, R19, 0x4, R12 ;  /* 0x0000000413107825 */ /* 0x000fca00078e020c */
[----:B------:R-:W5:Y:S01]  /*0210*/  LDG.E R20, desc[UR8][R16.64] ;  /* 0x0000000810147981 */ /* 0x000f62000c1e1900 */
[----:B------:R-:W-:-:S05]  /*0220*/  IMAD.WIDE R2, R19, 0x4, R16 ;  /* 0x0000000413027825 */ /* 0x000fca00078e0210 */
[----:B------:R1:W5:Y:S01]  /*0230*/  LDG.E R18, desc[UR8][R2.64] ;  /* 0x0000000802127981 */ /* 0x000362000c1e1900 */
[----:B------:R-:W-:-:S05]  /*0240*/  IMAD.WIDE R26, R19, 0x4, R2 ;  /* 0x00000004131a7825 */ /* 0x000fca00078e0202 */
[----:B------:R1:W5:Y:S01]  /*0250*/  LDG.E R25, desc[UR8][R26.64] ;  /* 0x000000081a197981 */ /* 0x000362000c1e1900 */
[----:B------:R-:W-:-:S05]  /*0260*/  IMAD.WIDE R10, R19, 0x4, R26 ;  /* 0x00000004130a7825 */ /* 0x000fca00078e021a */
[----:B------:R1:W5:Y:S01]  /*0270*/  LDG.E R28, desc[UR8][R10.64] ;  /* 0x000000080a1c7981 */ /* 0x000362000c1e1900 */
[----:B0-----:R-:W-:-:S04]  /*0280*/  IMAD.WIDE R6, R19, 0x4, R10 ;  /* 0x0000000413067825 */ /* 0x001fc800078e020a */
[C---:B-1----:R-:W-:Y:S02]  /*0290*/  IMAD.WIDE R8, R19.reuse, 0x4, R6 ;  /* 0x0000000413087825 */ /* 0x042fe400078e0206 */
[----:B------:R-:W5:Y:S02]  /*02a0*/  LDG.E R6, desc[UR8][R6.64] ;  /* 0x0000000806067981 */ /* 0x000f64000c1e1900 */
[C---:B------:R-:W-:Y:S02]  /*02b0*/  IMAD.WIDE R2, R19.reuse, 0x4, R8 ;  /* 0x0000000413027825 */ /* 0x040fe400078e0208 */
[----:B------:R-:W5:Y:S02]  /*02c0*/  LDG.E R8, desc[UR8][R8.64] ;  /* 0x0000000808087981 */ /* 0x000f64000c1e1900 */
[C---:B------:R-:W-:Y:S02]  /*02d0*/  IMAD.WIDE R4, R19.reuse, 0x4, R2 ;  /* 0x0000000413047825 */ /* 0x040fe400078e0202 */
[----:B------:R-:W5:Y:S02]  /*02e0*/  LDG.E R29, desc[UR8][R2.64] ;  /* 0x00000008021d7981 */ /* 0x000f64000c1e1900 */
[----:B------:R-:W-:-:S02]  /*02f0*/  IMAD.WIDE R12, R19, 0x4, R4 ;  /* 0x00000004130c7825 */ /* 0x000fc400078e0204 */
[----:B------:R-:W5:Y:S02]  /*0300*/  LDG.E R4, desc[UR8][R4.64] ;  /* 0x0000000804047981 */ /* 0x000f64000c1e1900 */
[C---:B------:R-:W-:Y:S02]  /*0310*/  IMAD.WIDE R16, R19.reuse, 0x4, R12 ;  /* 0x0000000413107825 */ /* 0x040fe400078e020c */
[----:B------:R-:W5:Y:S02]  /*0320*/  LDG.E R12, desc[UR8][R12.64] ;  /* 0x000000080c0c7981 */ /* 0x000f64000c1e1900 */
[C---:B------:R-:W-:Y:S02]  /*0330*/  IMAD.WIDE R26, R19.reuse, 0x4, R16 ;  /* 0x00000004131a7825 */ /* 0x040fe400078e0210 */
[----:B------:R-:W5:Y:S02]  /*0340*/  LDG.E R16, desc[UR8][R16.64] ;  /* 0x0000000810107981 */ /* 0x000f64000c1e1900 */
[----:B------:R-:W-:-:S02]  /*0350*/  IMAD.WIDE R10, R19, 0x4, R26 ;  /* 0x00000004130a7825 */ /* 0x000fc400078e021a */
[----:B------:R-:W5:Y:S04]  /*0360*/  LDG.E R26, desc[UR8][R26.64] ;  /* 0x000000081a1a7981 */ /* 0x000f68000c1e1900 */
[----:B------:R-:W5:Y:S01]  /*0370*/  LDG.E R10, desc[UR8][R10.64] ;  /* 0x000000080a0a7981 */ /* 0x000f62000c1e1900 */
[----:B------:R-:W-:-:S04]  /*0380*/  UIADD3 UR6, UPT, UPT, UR6, 0x10, URZ ;  /* 0x0000001006067890 */ /* 0x000fc8000fffe0ff */
[----:B------:R-:W-:Y:S01]  /*0390*/  UISETP.NE.AND UP1, UPT, UR6, URZ, UPT ;  /* 0x000000ff0600728c */ /* 0x000fe2000bf25270 */
[----:B------:R-:W-:Y:S01]  /*03a0*/  LEA R0, R19, R0, 0x4 ;  /* 0x0000000013007211 */ /* 0x000fe200078e20ff */
[----:B--2---:R-:W-:-:S04]  /*03b0*/  FADD R24, R24, R15 ;  /* 0x0000000f18187221 */ /* 0x004fc80000000000 */
[----:B---3--:R-:W-:-:S04]  /*03c0*/  FADD R23, R24, R23 ;  /* 0x0000001718177221 */ /* 0x008fc80000000000 */
[----:B----4-:R-:W-:-:S04]  /*03d0*/  FADD R22, R23, R22 ;  /* 0x0000001617167221 */ /* 0x010fc80000000000 */
[----:B-----5:R-:W-:-:S04]  /*03e0*/  FADD R21, R22, R21 ;  /* 0x0000001516157221 */ /* 0x020fc80000000000 */
[----:B------:R-:W-:-:S04]  /*03f0*/  FADD R21, R21, R20 ;  /* 0x0000001415157221 */ /* 0x000fc80000000000 */
        /* <DEDUP_REMOVED lines=10> */
[----:B------:R-:W-:Y:S01]  /*04a0*/  FADD R15, R29, R10 ;  /* 0x0000000a1d0f7221 */ /* 0x000fe20000000000 */
[----:B------:R-:W-:Y:S06]  /*04b0*/  BRA.U UP1, `(.L_x_2) ;  /* 0xfffffffd012c7547 */ /* 0x000fec000b83ffff */
.L_x_1:
[----:B------:R-:W-:Y:S05]  /*04c0*/  BRA.U !UP0, `(.L_x_0) ;  /* 0x0000000108f87547 */ /* 0x000fea000b800000 */
[----:B------:R-:W-:Y:S02]  /*04d0*/  UISETP.GE.U32.AND UP0, UPT, UR5, 0x8, UPT ;  /* 0x000000080500788c */ /* 0x000fe4000bf06070 */
[----:B------:R-:W-:-:S04]  /*04e0*/  ULOP3.LUT UR6, UR7, 0x7, URZ, 0xc0, !UPT ;  /* 0x0000000707067892 */ /* 0x000fc8000f8ec0ff */
[----:B------:R-:W-:-:S03]  /*04f0*/  UISETP.NE.AND UP1, UPT, UR6, URZ, UPT ;  /* 0x000000ff0600728c */ /* 0x000fc6000bf25270 */
[----:B------:R-:W-:Y:S08]  /*0500*/  BRA.U !UP0, `(.L_x_3) ;  /* 0x00000001086c7547 */ /* 0x000ff0000b800000 */
[----:B------:R-:W0:Y:S01]  /*0510*/  LDC.64 R2, c[0x0][0x380] ;  /* 0x0000e000ff027b82 */ /* 0x000e220000000a00 */
[----:B------:R-:W-:-:S04]  /*0520*/  IMAD R5, R19, UR4, R14 ;  /* 0x0000000413057c24 */ /* 0x000fc8000f8e020e */
[----:B0-----:R-:W-:-:S04]  /*0530*/  IMAD.WIDE R2, R5, 0x4, R2 ;  /* 0x0000000405027825 */ /* 0x001fc800078e0202 */
[C---:B------:R-:W-:Y:S02]  /*0540*/  IMAD.WIDE R4, R19.reuse, 0x4, R2 ;  /* 0x0000000413047825 */ /* 0x040fe400078e0202 */
[----:B------:R-:W2:Y:S02]  /*0550*/  LDG.E R2, desc[UR8][R2.64] ;  /* 0x0000000802027981 */ /* 0x000ea4000c1e1900 */
[C---:B------:R-:W-:Y:S02]  /*0560*/  IMAD.WIDE R6, R19.reuse, 0x4, R4 ;  /* 0x0000000413067825 */ /* 0x040fe400078e0204 */
[----:B------:R-:W3:Y:S02]  /*0570*/  LDG.E R5, desc[UR8][R4.64] ;  /* 0x0000000804057981 */ /* 0x000ee4000c1e1900 */
[C---:B------:R-:W-:Y:S02]  /*0580*/  IMAD.WIDE R8, R19.reuse, 0x4, R6 ;  /* 0x0000000413087825 */ /* 0x040fe400078e0206 */
[----:B------:R-:W4:Y:S02]  /*0590*/  LDG.E R7, desc[UR8][R6.64] ;  /* 0x0000000806077981 */ /* 0x000f24000c1e1900 */
        /* <DEDUP_REMOVED lines=9> */
[----:B------:R-:W-:Y:S01]  /*0630*/  UIADD3 UR4, UPT, UPT, UR4, 0x8, URZ ;  /* 0x0000000804047890 */ /* 0x000fe2000fffe0ff */
[----:B--2---:R-:W-:-:S04]  /*0640*/  FADD R2, R15, R2 ;  /* 0x000000020f027221 */ /* 0x004fc80000000000 */
[----:B---3--:R-:W-:-:S04]  /*0650*/  FADD R2, R2, R5 ;  /* 0x0000000502027221 */ /* 0x008fc80000000000 */
[----:B----4-:R-:W-:-:S04]  /*0660*/  FADD R2, R2, R7 ;  /* 0x0000000702027221 */ /* 0x010fc80000000000 */
[----:B-----5:R-:W-:-:S04]  /*0670*/  FADD R2, R2, R9 ;  /* 0x0000000902027221 */ /* 0x020fc80000000000 */
[----:B------:R-:W-:-:S04]  /*0680*/  FADD R2, R2, R11 ;  /* 0x0000000b02027221 */ /* 0x000fc80000000000 */
[----:B------:R-:W-:-:S04]  /*0690*/  FADD R2, R2, R13 ;  /* 0x0000000d02027221 */ /* 0x000fc80000000000 */
[----:B------:R-:W-:-:S04]  /*06a0*/  FADD R2, R2, R17 ;  /* 0x0000001102027221 */ /* 0x000fc80000000000 */
[----:B------:R-:W-:-:S07]  /*06b0*/  FADD R15, R2, R21 ;  /* 0x00000015020f7221 */ /* 0x000fce0000000000 */
.L_x_3:
        /* <DEDUP_REMOVED lines=12> */
[----:B------:R-:W-:Y:S02]  /*0780*/  IMAD.WIDE R8, R19, 0x4, R6 ;  /* 0x0000000413087825 */ /* 0x000fe400078e0206 */
[----:B------:R-:W4:Y:S04]  /*0790*/  LDG.E R6, desc[UR8][R6.64] ;  /* 0x0000000806067981 */ /* 0x000f28000c1e1900 */
[----:B------:R-:W5:Y:S01]  /*07a0*/  LDG.E R8, desc[UR8][R8.64] ;  /* 0x0000000808087981 */ /* 0x000f62000c1e1900 */
[----:B------:R-:W-:Y:S01]  /*07b0*/  UIADD3 UR4, UPT, UPT, UR4, 0x4, URZ ;  /* 0x0000000404047890 */ /* 0x000fe2000fffe0ff */
[----:B--2---:R-:W-:-:S04]  /*07c0*/  FADD R15, R15, R2 ;  /* 0x000000020f0f7221 */ /* 0x004fc80000000000 */
[----:B---3--:R-:W-:-:S04]  /*07d0*/  FADD R15, R15, R4 ;  /* 0x000000040f0f7221 */ /* 0x008fc80000000000 */
[----:B----4-:R-:W-:-:S04]  /*07e0*/  FADD R15, R15, R6 ;  /* 0x000000060f0f7221 */ /* 0x010fc80000000000 */
[----:B-----5:R-:W-:-:S07]  /*07f0*/  FADD R15, R15, R8 ;  /* 0x000000080f0f7221 */ /* 0x020fce0000000000 */
.L_x_4:
[----:B------:R-:W-:Y:S05]  /*0800*/  BRA.U !UP1, `(.L_x_0) ;  /* 0x0000000109287547 */ /* 0x000fea000b800000 */
[----:B------:R-:W0:Y:S01]  /*0810*/  LDC.64 R4, c[0x0][0x380] ;  /* 0x0000e000ff047b82 */ /* 0x000e220000000a00 */
[----:B------:R-:W-:Y:S01]  /*0820*/  IMAD R0, R19, UR4, R14 ;  /* 0x0000000413007c24 */ /* 0x000fe2000f8e020e */
[----:B------:R-:W-:-:S12]  /*0830*/  UIADD3 UR5, UPT, UPT, -UR5, URZ, URZ ;  /* 0x000000ff05057290 */ /* 0x000fd8000fffe1ff */
.L_x_5:
[----:B0-----:R-:W-:-:S06]  /*0840*/  IMAD.WIDE R2, R0, 0x4, R4 ;  /* 0x0000000400027825 */ /* 0x001fcc00078e0204 */
[----:B------:R-:W2:Y:S01]  /*0850*/  LDG.E R2, desc[UR8][R2.64] ;  /* 0x0000000802027981 */ /* 0x000ea2000c1e1900 */
[----:B------:R-:W-:Y:S01]  /*0860*/  UIADD3 UR5, UPT, UPT, UR5, 0x1, URZ ;  /* 0x0000000105057890 */ /* 0x000fe2000fffe0ff */
[----:B------:R-:W-:-:S03]  /*0870*/  IADD3 R0, PT, PT, R0, R19, RZ ;  /* 0x0000001300007210 */ /* 0x000fc60007ffe0ff */
[----:B------:R-:W-:Y:S01]  /*0880*/  UISETP.NE.AND UP0, UPT, UR5, URZ, UPT ;  /* 0x000000ff0500728c */ /* 0x000fe2000bf05270 */
[----:B--2---:R-:W-:-:S08]  /*0890*/  FADD R15, R2, R15 ;  /* 0x0000000f020f7221 */ /* 0x004fd00000000000 */
[----:B------:R-:W-:Y:S05]  /*08a0*/  BRA.U UP0, `(.L_x_5) ;  /* 0xfffffffd00e47547 */ /* 0x000fea000b83ffff */
.L_x_0:
[----:B------:R-:W-:Y:S01]  /*08b0*/  I2FP.F32.S32 R4, UR7 ;  /* 0x0000000700047c45 */ /* 0x000fe20008201400 */
[----:B------:R-:W-:Y:S03]  /*08c0*/  BSSY.RECONVERGENT B0, `(.L_x_6) ;  /* 0x000000d000007945 */ /* 0x000fe60003800200 */
[----:B------:R-:W0:Y:S08]  /*08d0*/  MUFU.RCP R3, R4 ;  /* 0x0000000400037308 */ /* 0x000e300000001000 */
[----:B------:R-:W1:Y:S01]  /*08e0*/  FCHK P0, R15, R4 ;  /* 0x000000040f007302 */ /* 0x000e620000000000 */
[----:B0-----:R-:W-:-:S04]  /*08f0*/  FFMA R0, -R4, R3, 1 ;  /* 0x3f80000004007423 */ /* 0x001fc80000000103 */
[----:B------:R-:W-:-:S04]  /*0900*/  FFMA R0, R3, R0, R3 ;  /* 0x0000000003007223 */ /* 0x000fc80000000003 */
[----:B------:R-:W-:-:S04]  /*0910*/  FFMA R3, R0, R15, RZ ;  /* 0x0000000f00037223 */ /* 0x000fc800000000ff */
[----:B------:R-:W-:-:S04]  /*0920*/  FFMA R2, -R4, R3, R15 ;  /* 0x0000000304027223 */ /* 0x000fc8000000010f */
[----:B------:R-:W-:Y:S01]  /*0930*/  FFMA R5, R0, R2, R3 ;  /* 0x0000000200057223 */ /* 0x000fe20000000003 */
[----:B-1----:R-:W-:Y:S06]  /*0940*/  @!P0 BRA `(.L_x_7) ;  /* 0x0000000000108947 */ /* 0x002fec0003800000 */
[----:B------:R-:W-:Y:S02]  /*0950*/  MOV R3, R15 ;  /* 0x0000000f00037202 */ /* 0x000fe40000000f00 */
[----:B------:R-:W-:-:S07]  /*0960*/  MOV R2, 0x980 ;  /* 0x0000098000027802 */ /* 0x000fce0000000f00 */
[----:B------:R-:W-:Y:S05]  /*0970*/  CALL.REL.NOINC `($__internal_0_$__cuda_sm3x_div_rn_noftz_f32_slowpath) ;  /* 0x0000000000187944 */ /* 0x000fea0003c00000 */
[----:B------:R-:W-:-:S07]  /*0980*/  MOV R5, R0 ;  /* 0x0000000000057202 */ /* 0x000fce0000000f00 */
.L_x_7:
[----:B------:R-:W-:Y:S05]  /*0990*/  BSYNC.RECONVERGENT B0 ;  /* 0x0000000000007941 */ /* 0x000fea0003800200 */
.L_x_6:
[----:B------:R-:W0:Y:S02]  /*09a0*/  LDC.64 R2, c[0x0][0x388] ;  /* 0x0000e200ff027b82 */ /* 0x000e240000000a00 */
[----:B0-----:R-:W-:-:S05]  /*09b0*/  IMAD.WIDE R14, R14, 0x4, R2 ;  /* 0x000000040e0e7825 */ /* 0x001fca00078e0202 */
[----:B------:R-:W-:Y:S01]  /*09c0*/  STG.E desc[UR8][R14.64], R5 ;  /* 0x000000050e007986 */ /* 0x000fe2000c101908 */
[----:B------:R-:W-:Y:S05]  /*09d0*/  EXIT ;  /* 0x000000000000794d */ /* 0x000fea0003800000 */
        .weak           $__internal_0_$__cuda_sm3x_div_rn_noftz_f32_slowpath
        .type           $__internal_0_$__cuda_sm3x_div_rn_noftz_f32_slowpath,@function
        .size           $__internal_0_$__cuda_sm3x_div_rn_noftz_f32_slowpath,(.L_x_21 - $__internal_0_$__cuda_sm3x_div_rn_noftz_f32_slowpath)
$__internal_0_$__cuda_sm3x_div_rn_noftz_f32_slowpath:
[----:B------:R-:W-:Y:S01]  /*09e0*/  SHF.R.U32.HI R5, RZ, 0x17, R4 ;  /* 0x00000017ff057819 */ /* 0x000fe20000011604 */
[----:B------:R-:W-:Y:S01]  /*09f0*/  BSSY.RECONVERGENT B1, `(.L_x_8) ;  /* 0x0000063000017945 */ /* 0x000fe20003800200 */
[----:B------:R-:W-:Y:S02]  /*0a00*/  SHF.R.U32.HI R0, RZ, 0x17, R3 ;  /* 0x00000017ff007819 */ /* 0x000fe40000011603 */
[----:B------:R-:W-:Y:S02]  /*0a10*/  LOP3.LUT R5, R5, 0xff, RZ, 0xc0, !PT ;  /* 0x000000ff05057812 */ /* 0x000fe400078ec0ff */
[----:B------:R-:W-:Y:S02]  /*0a20*/  LOP3.LUT R10, R0, 0xff, RZ, 0xc0, !PT ;  /* 0x000000ff000a7812 */ /* 0x000fe400078ec0ff */
[----:B------:R-:W-:Y:S02]  /*0a30*/  IADD3 R7, PT, PT, R5, -0x1, RZ ;  /* 0xffffffff05077810 */ /* 0x000fe40007ffe0ff */
[----:B------:R-:W-:-:S02]  /*0a40*/  IADD3 R8, PT, PT, R10, -0x1, RZ ;  /* 0xffffffff0a087810 */ /* 0x000fc40007ffe0ff */
[----:B------:R-:W-:-:S04]  /*0a50*/  ISETP.GT.U32.AND P0, PT, R7, 0xfd, PT ;  /* 0x000000fd0700780c */ /* 0x000fc80003f04070 */
[----:B------:R-:W-:-:S13]  /*0a60*/  ISETP.GT.U32.OR P0, PT, R8, 0xfd, P0 ;  /* 0x000000fd0800780c */ /* 0x000fda0000704470 */
[----:B------:R-:W-:Y:S01]  /*0a70*/  @!P0 MOV R6, RZ ;  /* 0x000000ff00068202 */ /* 0x000fe20000000f00 */
[----:B------:R-:W-:Y:S06]  /*0a80*/  @!P0 BRA `(.L_x_9) ;  /* 0x0000000000608947 */ /* 0x000fec0003800000 */
[----:B------:R-:W-:Y:S02]  /*0a90*/  FSETP.GTU.FTZ.AND P0, PT, |R3|, +INF , PT ;  /* 0x7f8000000300780b */ /* 0x000fe40003f1c200 */
[----:B------:R-:W-:Y:S02]  /*0aa0*/  FSETP.GTU.FTZ.AND P1, PT, |R4|, +INF , PT ;  /* 0x7f8000000400780b */ /* 0x000fe40003f3c200 */
[----:B------:R-:W-:Y:S02]  /*0ab0*/  MOV R0, R4 ;  /* 0x0000000400007202 */ /* 0x000fe40000000f00 */
[----:B------:R-:W-:-:S13]  /*0ac0*/  PLOP3.LUT P0, PT, P0, P1, PT, 0xf8, 0x8f ;  /* 0x00000000008f781c */ /* 0x000fda0000703f70 */
[----:B------:R-:W-:Y:S05]  /*0ad0*/  @P0 BRA `(.L_x_10) ;  /* 0x00000004004c0947 */ /* 0x000fea0003800000 */
[----:B------:R-:W-:-:S13]  /*0ae0*/  LOP3.LUT P0, RZ, R4, 0x7fffffff, R3, 0xc8, !PT ;  /* 0x7fffffff04ff7812 */ /* 0x000fda000780c803 */
[----:B------:R-:W-:Y:S05]  /*0af0*/  @!P0 BRA `(.L_x_11) ;  /* 0x00000004003c8947 */ /* 0x000fea0003800000 */
[C---:B------:R-:W-:Y:S02]  /*0b00*/  FSETP.NEU.FTZ.AND P2, PT, |R3|.reuse, +INF , PT ;  /* 0x7f8000000300780b */ /* 0x040fe40003f5d200 */
[----:B------:R-:W-:Y:S02]  /*0b10*/  FSETP.NEU.FTZ.AND P1, PT, |R0|, +INF , PT ;  /* 0x7f8000000000780b */ /* 0x000fe40003f3d200 */
[----:B------:R-:W-:-:S11]  /*0b20*/  FSETP.NEU.FTZ.AND P0, PT, |R3|, +INF , PT ;  /* 0x7f8000000300780b */ /* 0x000fd60003f1d200 */
[----:B------:R-:W-:Y:S05]  /*0b30*/  @!P1 BRA !P2, `(.L_x_11) ;  /* 0x00000004002c9947 */ /* 0x000fea0005000000 */
[----:B------:R-:W-:-:S04]  /*0b40*/  LOP3.LUT P2, RZ, R3, 0x7fffffff, RZ, 0xc0, !PT ;  /* 0x7fffffff03ff7812 */ /* 0x000fc8000784c0ff */
[----:B------:R-:W-:-:S13]  /*0b50*/  PLOP3.LUT P1, PT, P1, P2, PT, 0x2f, 0xf2 ;  /* 0x0000000000f2781c */ /* 0x000fda0000f24577 */
[----:B------:R-:W-:Y:S05]  /*0b60*/  @P1 BRA `(.L_x_12) ;  /* 0x0000000400181947 */ /* 0x000fea0003800000 */
[----:B------:R-:W-:-:S04]  /*0b70*/  LOP3.LUT P1, RZ, R4, 0x7fffffff, RZ, 0xc0, !PT ;  /* 0x7fffffff04ff7812 */ /* 0x000fc8000782c0ff */
[----:B------:R-:W-:-:S13]  /*0b80*/  PLOP3.LUT P0, PT, P0, P1, PT, 0x2f, 0xf2 ;  /* 0x0000000000f2781c */ /* 0x000fda0000702577 */
[----:B------:R-:W-:Y:S05]  /*0b90*/  @P0 BRA `(.L_x_13) ;  /* 0x0000000400000947 */ /* 0x000fea0003800000 */
[----:B------:R-:W-:Y:S02]  /*0ba0*/  ISETP.GE.AND P0, PT, R8, RZ, PT ;  /* 0x000000ff0800720c */ /* 0x000fe40003f06270 */
[----:B------:R-:W-:-:S11]  /*0bb0*/  ISETP.GE.AND P1, PT, R7, RZ, PT ;  /* 0x000000ff0700720c */ /* 0x000fd60003f26270 */
[----:B------:R-:W-:Y:S01]  /*0bc0*/  @P0 MOV R6, RZ ;  /* 0x000000ff00060202 */ /* 0x000fe20000000f00 */
[----:B------:R-:W-:Y:S01]  /*0bd0*/  @!P0 FFMA R3, R3, 1.84467440737095516160e+19, RZ ;  /* 0x5f80000003038823 */ /* 0x000fe200000000ff */
[----:B------:R-:W-:Y:S01]  /*0be0*/  @!P0 MOV R6, 0xffffffc0 ;  /* 0xffffffc000068802 */ /* 0x000fe20000000f00 */
[----:B------:R-:W-:-:S03]  /*0bf0*/  @!P1 FFMA R4, R0, 1.84467440737095516160e+19, RZ ;  /* 0x5f80000000049823 */ /* 0x000fc600000000ff */
[----:B------:R-:W-:-:S07]  /*0c00*/  @!P1 IADD3 R6, PT, PT, R6, 0x40, RZ ;  /* 0x0000004006069810 */ /* 0x000fce0007ffe0ff */
.L_x_9:
[----:B------:R-:W-:Y:S01]  /*0c10*/  LEA R7, R5, 0xc0800000, 0x17 ;  /* 0xc080000005077811 */ /* 0x000fe200078eb8ff */
[----:B------:R-:W-:Y:S03]  /*0c20*/  BSSY.RECONVERGENT B2, `(.L_x_14) ;  /* 0x0000036000027945 */ /* 0x000fe60003800200 */
[----:B------:R-:W-:Y:S02]  /*0c30*/  IADD3 R7, PT, PT, -R7, R4, RZ ;  /* 0x0000000407077210 */ /* 0x000fe40007ffe1ff */
[----:B------:R-:W-:Y:S02]  /*0c40*/  IADD3 R4, PT, PT, R10, -0x7f, RZ ;  /* 0xffffff810a047810 */ /* 0x000fe40007ffe0ff */
[----:B------:R-:W0:Y:S01]  /*0c50*/  MUFU.RCP R8, R7 ;  /* 0x0000000700087308 */ /* 0x000e220000001000 */
[----:B------:R-:W-:Y:S01]  /*0c60*/  FADD.FTZ R9, -R7, -RZ ;  /* 0x800000ff07097221 */ /* 0x000fe20000010100 */
[C---:B------:R-:W-:Y:S01]  /*0c70*/  IADD3 R5, PT, PT, R4.reuse, 0x7f, -R5 ;  /* 0x0000007f04057810 */ /* 0x040fe20007ffe805 */
[----:B------:R-:W-:-:S03]  /*0c80*/  IMAD R0, R4, -0x800000, R3 ;  /* 0xff80000004007824 */ /* 0x000fc600078e0203 */
[----:B------:R-:W-:Y:S01]  /*0c90*/  IADD3 R5, PT, PT, R5, R6, RZ ;  /* 0x0000000605057210 */ /* 0x000fe20007ffe0ff */
[----:B0-----:R-:W-:-:S04]  /*0ca0*/  FFMA R11, R8, R9, 1 ;  /* 0x3f800000080b7423 */ /* 0x001fc80000000009 */
[----:B------:R-:W-:-:S04]  /*0cb0*/  FFMA R10, R8, R11, R8 ;  /* 0x0000000b080a7223 */ /* 0x000fc80000000008 */
[----:B------:R-:W-:-:S04]  /*0cc0*/  FFMA R3, R0, R10, RZ ;  /* 0x0000000a00037223 */ /* 0x000fc800000000ff */
[----:B------:R-:W-:-:S04]  /*0cd0*/  FFMA R8, R9, R3, R0 ;  /* 0x0000000309087223 */ /* 0x000fc80000000000 */
[----:B------:R-:W-:-:S04]  /*0ce0*/  FFMA R11, R10, R8, R3 ;  /* 0x000000080a0b7223 */ /* 0x000fc80000000003 */
[----:B------:R-:W-:-:S04]  /*0cf0*/  FFMA R8, R9, R11, R0 ;  /* 0x0000000b09087223 */ /* 0x000fc80000000000 */
[----:B------:R-:W-:-:S05]  /*0d00*/  FFMA R0, R10, R8, R11 ;  /* 0x000000080a007223 */ /* 0x000fca000000000b */
[----:B------:R-:W-:-:S04]  /*0d10*/  SHF.R.U32.HI R3, RZ, 0x17, R0 ;  /* 0x00000017ff037819 */ /* 0x000fc80000011600 */
[----:B------:R-:W-:-:S04]  /*0d20*/  LOP3.LUT R3, R3, 0xff, RZ, 0xc0, !PT ;  /* 0x000000ff03037812 */ /* 0x000fc800078ec0ff */
[----:B------:R-:W-:-:S04]  /*0d30*/  IADD3 R7, PT, PT, R3, R5, RZ ;  /* 0x0000000503077210 */ /* 0x000fc80007ffe0ff */
[----:B------:R-:W-:-:S04]  /*0d40*/  IADD3 R3, PT, PT, R7, -0x1, RZ ;  /* 0xffffffff07037810 */ /* 0x000fc80007ffe0ff */
[----:B------:R-:W-:-:S13]  /*0d50*/  ISETP.GE.U32.AND P0, PT, R3, 0xfe, PT ;  /* 0x000000fe0300780c */ /* 0x000fda0003f06070 */
[----:B------:R-:W-:Y:S05]  /*0d60*/  @!P0 BRA `(.L_x_15) ;  /* 0x0000000000808947 */ /* 0x000fea0003800000 */
[----:B------:R-:W-:-:S13]  /*0d70*/  ISETP.GT.AND P0, PT, R7, 0xfe, PT ;  /* 0x000000fe0700780c */ /* 0x000fda0003f04270 */
[----:B------:R-:W-:Y:S05]  /*0d80*/  @P0 BRA `(.L_x_16) ;  /* 0x00000000006c0947 */ /* 0x000fea0003800000 */
[----:B------:R-:W-:-:S13]  /*0d90*/  ISETP.GE.AND P0, PT, R7, 0x1, PT ;  /* 0x000000010700780c */ /* 0x000fda0003f06270 */
[----:B------:R-:W-:Y:S05]  /*0da0*/  @P0 BRA `(.L_x_17) ;  /* 0x0000000000740947 */ /* 0x000fea0003800000 */
[----:B------:R-:W-:Y:S02]  /*0db0*/  ISETP.GE.AND P0, PT, R7, -0x18, PT ;  /* 0xffffffe80700780c */ /* 0x000fe40003f06270 */
[----:B------:R-:W-:-:S11]  /*0dc0*/  LOP3.LUT R0, R0, 0x80000000, RZ, 0xc0, !PT ;  /* 0x8000000000007812 */ /* 0x000fd600078ec0ff */
[----:B------:R-:W-:Y:S05]  /*0dd0*/  @!P0 BRA `(.L_x_17) ;  /* 0x0000000000688947 */ /* 0x000fea0003800000 */
[CCC-:B------:R-:W-:Y:S01]  /*0de0*/  FFMA.RZ R3, R10.reuse, R8.reuse, R11.reuse ;  /* 0x000000080a037223 */ /* 0x1c0fe2000000c00b */
[C---:B------:R-:W-:Y:S01]  /*0df0*/  IADD3 R6, PT, PT, R7.reuse, 0x20, RZ ;  /* 0x0000002007067810 */ /* 0x040fe20007ffe0ff */
[CCC-:B------:R-:W-:Y:S01]  /*0e00*/  FFMA.RM R4, R10.reuse, R8.reuse, R11.reuse ;  /* 0x000000080a047223 */ /* 0x1c0fe2000000400b */
[----:B------:R-:W-:Y:S02]  /*0e10*/  ISETP.NE.AND P2, PT, R7, RZ, PT ;  /* 0x000000ff0700720c */ /* 0x000fe40003f45270 */
[----:B------:R-:W-:Y:S01]  /*0e20*/  LOP3.LUT R5, R3, 0x7fffff, RZ, 0xc0, !PT ;  /* 0x007fffff03057812 */ /* 0x000fe200078ec0ff */
[----:B------:R-:W-:Y:S01]  /*0e30*/  FFMA.RP R3, R10, R8, R11 ;  /* 0x000000080a037223 */ /* 0x000fe2000000800b */
[----:B------:R-:W-:Y:S02]  /*0e40*/  ISETP.NE.AND P1, PT, R7, RZ, PT ;  /* 0x000000ff0700720c */ /* 0x000fe40003f25270 */
[----:B------:R-:W-:Y:S02]  /*0e50*/  LOP3.LUT R5, R5, 0x800000, RZ, 0xfc, !PT ;  /* 0x0080000005057812 */ /* 0x000fe400078efcff */
[----:B------:R-:W-:-:S02]  /*0e60*/  IADD3 R7, PT, PT, -R7, RZ, RZ ;  /* 0x000000ff07077210 */ /* 0x000fc40007ffe1ff */
[----:B------:R-:W-:Y:S02]  /*0e70*/  SHF.L.U32 R6, R5, R6, RZ ;  /* 0x0000000605067219 */ /* 0x000fe400000006ff */
[----:B------:R-:W-:Y:S02]  /*0e80*/  FSETP.NEU.FTZ.AND P0, PT, R3, R4, PT ;  /* 0x000000040300720b */ /* 0x000fe40003f1d000 */
[----:B------:R-:W-:Y:S02]  /*0e90*/  SEL R4, R7, RZ, P2 ;  /* 0x000000ff07047207 */ /* 0x000fe40001000000 */
[----:B------:R-:W-:Y:S02]  /*0ea0*/  ISETP.NE.AND P1, PT, R6, RZ, P1 ;  /* 0x000000ff0600720c */ /* 0x000fe40000f25270 */
[----:B------:R-:W-:Y:S02]  /*0eb0*/  SHF.R.U32.HI R4, RZ, R4, R5 ;  /* 0x00000004ff047219 */ /* 0x000fe40000011605 */
[----:B------:R-:W-:-:S02]  /*0ec0*/  PLOP3.LUT P0, PT, P0, P1, PT, 0xf8, 0x8f ;  /* 0x00000000008f781c */ /* 0x000fc40000703f70 */
[----:B------:R-:W-:Y:S02]  /*0ed0*/  SHF.R.U32.HI R6, RZ, 0x1, R4 ;  /* 0x00000001ff067819 */ /* 0x000fe40000011604 */
[----:B------:R-:W-:-:S04]  /*0ee0*/  SEL R3, RZ, 0x1, !P0 ;  /* 0x00000001ff037807 */ /* 0x000fc80004000000 */
[----:B------:R-:W-:-:S04]  /*0ef0*/  LOP3.LUT R3, R3, 0x1, R6, 0xf8, !PT ;  /* 0x0000000103037812 */ /* 0x000fc800078ef806 */
[----:B------:R-:W-:-:S04]  /*0f00*/  LOP3.LUT R3, R3, R4, RZ, 0xc0, !PT ;  /* 0x0000000403037212 */ /* 0x000fc800078ec0ff */
[----:B------:R-:W-:-:S04]  /*0f10*/  IADD3 R3, PT, PT, R6, R3, RZ ;  /* 0x0000000306037210 */ /* 0x000fc80007ffe0ff */
[----:B------:R-:W-:Y:S01]  /*0f20*/  LOP3.LUT R0, R3, R0, RZ, 0xfc, !PT ;  /* 0x0000000003007212 */ /* 0x000fe200078efcff */
[----:B------:R-:W-:Y:S06]  /*0f30*/  BRA `(.L_x_17) ;  /* 0x0000000000107947 */ /* 0x000fec0003800000 */
.L_x_16:
[----:B------:R-:W-:-:S04]  /*0f40*/  LOP3.LUT R0, R0, 0x80000000, RZ, 0xc0, !PT ;  /* 0x8000000000007812 */ /* 0x000fc800078ec0ff */
[----:B------:R-:W-:Y:S01]  /*0f50*/  LOP3.LUT R0, R0, 0x7f800000, RZ, 0xfc, !PT ;  /* 0x7f80000000007812 */ /* 0x000fe200078efcff */
[----:B------:R-:W-:Y:S06]  /*0f60*/  BRA `(.L_x_17) ;  /* 0x0000000000047947 */ /* 0x000fec0003800000 */
.L_x_15:
[----:B------:R-:W-:-:S07]  /*0f70*/  LEA R0, R5, R0, 0x17 ;  /* 0x0000000005007211 */ /* 0x000fce00078eb8ff */
.L_x_17:
[----:B------:R-:W-:Y:S05]  /*0f80*/  BSYNC.RECONVERGENT B2 ;  /* 0x0000000000027941 */ /* 0x000fea0003800200 */
.L_x_14:
[----:B------:R-:W-:Y:S05]  /*0f90*/  BRA `(.L_x_18) ;  /* 0x0000000000207947 */ /* 0x000fea0003800000 */
.L_x_13:
[----:B------:R-:W-:-:S04]  /*0fa0*/  LOP3.LUT R0, R4, 0x80000000, R3, 0x48, !PT ;  /* 0x8000000004007812 */ /* 0x000fc800078e4803 */
[----:B------:R-:W-:Y:S01]  /*0fb0*/  LOP3.LUT R0, R0, 0x7f800000, RZ, 0xfc, !PT ;  /* 0x7f80000000007812 */ /* 0x000fe200078efcff */
[----:B------:R-:W-:Y:S06]  /*0fc0*/  BRA `(.L_x_18) ;  /* 0x0000000000147947 */ /* 0x000fec0003800000 */
.L_x_12:
[----:B------:R-:W-:Y:S01]  /*0fd0*/  LOP3.LUT R0, R4, 0x80000000, R3, 0x48, !PT ;  /* 0x8000000004007812 */ /* 0x000fe200078e4803 */
[----:B------:R-:W-:Y:S06]  /*0fe0*/  BRA `(.L_x_18) ;  /* 0x00000000000c7947 */ /* 0x000fec0003800000 */
.L_x_11:
[----:B------:R-:W0:Y:S01]  /*0ff0*/  MUFU.RSQ R0, -QNAN ;  /* 0xffc0000000007908 */ /* 0x000e220000001400 */
[----:B------:R-:W-:Y:S05]  /*1000*/  BRA `(.L_x_18) ;  /* 0x0000000000047947 */ /* 0x000fea0003800000 */
.L_x_10:
[----:B------:R-:W-:-:S07]  /*1010*/  FADD.FTZ R0, R3, R0 ;  /* 0x0000000003007221 */ /* 0x000fce0000010000 */
.L_x_18:
[----:B------:R-:W-:Y:S05]  /*1020*/  BSYNC.RECONVERGENT B1 ;  /* 0x0000000000017941 */ /* 0x000fea0003800200 */
.L_x_8:
[----:B------:R-:W-:-:S04]  /*1030*/  HFMA2 R3, -RZ, RZ, 0, 0 ;  /* 0x00000000ff037431 */ /* 0x000fc800000001ff */
[----:B0-----:R-:W-:Y:S05]  /*1040*/  RET.REL.NODEC R2 `(mean_kernel) ;  /* 0xffffffec02ec7950 */ /* 0x001fea0003c3ffff */
.L_x_19:
[----:B------:R-:W-:-:S00]  /*1050*/  BRA `(.L_x_19) ;  /* 0xfffffffc00fc7947 */ /* 0x000fc0000383ffff */
[----:B------:R-:W-:-:S00]  /*1060*/  NOP ;  /* 0x0000000000007918 */ /* 0x000fc00000000000 */
        /* <DEDUP_REMOVED lines=9> */
.L_x_21:


//--------------------- .text.center_kernel       --------------------------
	.section	.text.center_kernel,"ax",@progbits
	.align	128
        .global         center_kernel
        .type           center_kernel,@function
        .size           center_kernel,(.L_x_23 - center_kernel)
        .other          center_kernel,@"STO_CUDA_ENTRY STV_DEFAULT"
center_kernel:
.text.center_kernel:
[----:B------:R-:W-:Y:S01]  /*0000*/  LDC R1, c[0x0][0x37c] ;  /* 0x0000df00ff017b82 */ /* 0x000fe20000000800 */
[----:B------:R-:W0:Y:S07]  /*0010*/  S2R R0, SR_TID.X ;  /* 0x0000000000007919 */ /* 0x000e2e0000002100 */
[----:B------:R-:W0:Y:S08]  /*0020*/  S2UR UR4, SR_CTAID.X ;  /* 0x00000000000479c3 */ /* 0x000e300000002500 */
[----:B------:R-:W0:Y:S08]  /*0030*/  LDC R9, c[0x0][0x360] ;  /* 0x0000d800ff097b82 */ /* 0x000e300000000800 */
[----:B------:R-:W1:Y:S01]  /*0040*/  LDC.64 R2, c[0x0][0x390] ;  /* 0x0000e400ff027b82 */ /* 0x000e620000000a00 */
[----:B0-----:R-:W-:-:S02]  /*0050*/  IMAD R9, R9, UR4, R0 ;  /* 0x0000000409097c24 */ /* 0x001fc4000f8e0200 */
[----:B-1----:R-:W-:-:S05]  /*0060*/  IMAD R2, R3, R2, RZ ;  /* 0x0000000203027224 */ /* 0x002fca00078e02ff */
[----:B------:R-:W-:-:S13]  /*0070*/  ISETP.GE.AND P0, PT, R9, R2, PT ;  /* 0x000000020900720c */ /* 0x000fda0003f06270 */
[----:B------:R-:W-:Y:S05]  /*0080*/  @P0 EXIT ;  /* 0x000000000000094d */ /* 0x000fea0003800000 */
[----:B------:R-:W-:Y:S01]  /*0090*/  IABS R11, R3 ;  /* 0x00000003000b7213 */ /* 0x000fe20000000000 */
[----:B------:R-:W0:Y:S01]  /*00a0*/  LDCU.64 UR4, c[0x0][0x358] ;  /* 0x00006b00ff0477ac */ /* 0x000e220008000a00 */
[----:B------:R-:W-:Y:S02]  /*00b0*/  ISETP.GE.AND P2, PT, R9, RZ, PT ;  /* 0x000000ff0900720c */ /* 0x000fe40003f46270 */
[----:B------:R-:W1:Y:S08]  /*00c0*/  I2F.RP R0, R11 ;  /* 0x0000000b00007306 */ /* 0x000e700000209400 */
[----:B-1----:R-:W1:Y:S02]  /*00d0*/  MUFU.RCP R0, R0 ;  /* 0x0000000000007308 */ /* 0x002e640000001000 */
[----:B-1----:R-:W-:-:S06]  /*00e0*/  IADD3 R4, PT, PT, R0, 0xffffffe, RZ ;  /* 0x0ffffffe00047810 */ /* 0x002fcc0007ffe0ff */
[----:B------:R1:W2:Y:S02]  /*00f0*/  F2I.FTZ.U32.TRUNC.NTZ R5, R4 ;  /* 0x0000000400057305 */ /* 0x0002a4000021f000 */
[----:B-1----:R-:W-:Y:S01]  /*0100*/  IMAD.MOV.U32 R4, RZ, RZ, RZ ;  /* 0x000000ffff047224 */ /* 0x002fe200078e00ff */
[----:B--2---:R-:W-:-:S05]  /*0110*/  IADD3 R2, PT, PT, RZ, -R5, RZ ;  /* 0x80000005ff027210 */ /* 0x004fca0007ffe0ff */
[----:B------:R-:W-:Y:S01]  /*0120*/  IMAD R7, R2, R11, RZ ;  /* 0x0000000b02077224 */ /* 0x000fe200078e02ff */
[----:B------:R-:W-:-:S03]  /*0130*/  IABS R2, R9 ;  /* 0x0000000900027213 */ /* 0x000fc60000000000 */
[----:B------:R-:W-:Y:S02]  /*0140*/  IMAD.HI.U32 R5, R5, R7, R4 ;  /* 0x0000000705057227 */ /* 0x000fe400078e0004 */
[----:B------:R-:W1:Y:S04]  /*0150*/  LDC.64 R6, c[0x0][0x388] ;  /* 0x0000e200ff067b82 */ /* 0x000e680000000a00 */
[----:B------:R-:W-:-:S05]  /*0160*/  IMAD.HI.U32 R5, R5, R2, RZ ;  /* 0x0000000205057227 */ /* 0x000fca00078e00ff */
[----:B------:R-:W-:-:S05]  /*0170*/  IADD3 R5, PT, PT, -R5, RZ, RZ ;  /* 0x000000ff05057210 */ /* 0x000fca0007ffe1ff */
[C---:B------:R-:W-:Y:S02]  /*0180*/  IMAD R0, R11.reuse, R5, R2 ;  /* 0x000000050b007224 */ /* 0x040fe400078e0202 */
[----:B------:R-:W2:Y:S03]  /*0190*/  LDC.64 R4, c[0x0][0x380] ;  /* 0x0000e000ff047b82 */ /* 0x000ea60000000a00 */
[----:B------:R-:W-:-:S13]  /*01a0*/  ISETP.GT.U32.AND P0, PT, R11, R0, PT ;  /* 0x000000000b00720c */ /* 0x000fda0003f04070 */
[----:B------:R-:W-:Y:S01]  /*01b0*/  @!P0 IMAD.IADD R0, R0, 0x1, -R11 ;  /* 0x0000000100008824 */ /* 0x000fe200078e0a0b */
[----:B------:R-:W-:-:S04]  /*01c0*/  ISETP.NE.AND P0, PT, R3, RZ, PT ;  /* 0x000000ff0300720c */ /* 0x000fc80003f05270 */
[----:B------:R-:W-:Y:S01]  /*01d0*/  ISETP.GT.U32.AND P1, PT, R11, R0, PT ;  /* 0x000000000b00720c */ /* 0x000fe20003f24070 */
[----:B--2---:R-:W-:-:S12]  /*01e0*/  IMAD.WIDE R4, R9, 0x4, R4 ;  /* 0x0000000409047825 */ /* 0x004fd800078e0204 */
[----:B------:R-:W-:-:S05]  /*01f0*/  @!P1 IADD3 R0, PT, PT, R0, -R11, RZ ;  /* 0x8000000b00009210 */ /* 0x000fca0007ffe0ff */
[----:B------:R-:W-:Y:S01]  /*0200*/  @!P2 IMAD.MOV R0, RZ, RZ, -R0 ;  /* 0x000000ffff00a224 */ /* 0x000fe200078e0a00 */
[----:B------:R-:W-:-:S05]  /*0210*/  @!P0 LOP3.LUT R0, RZ, R3, RZ, 0x33, !PT ;  /* 0x00000003ff008212 */ /* 0x000fca00078e33ff */
[----:B-1----:R-:W-:Y:S02]  /*0220*/  IMAD.WIDE R2, R0, 0x4, R6 ;  /* 0x0000000400027825 */ /* 0x002fe400078e0206 */
[----:B0-----:R-:W2:Y:S04]  /*0230*/  LDG.E R7, desc[UR4][R4.64] ;  /* 0x0000000404077981 */ /* 0x001ea8000c1e1900 */
[----:B------:R-:W2:Y:S02]  /*0240*/  LDG.E R2, desc[UR4][R2.64] ;  /* 0x0000000402027981 */ /* 0x000ea4000c1e1900 */
[----:B--2---:R-:W-:-:S05]  /*0250*/  FADD R7, -R2, R7 ;  /* 0x0000000702077221 */ /* 0x004fca0000000100 */
[----:B------:R-:W-:Y:S01]  /*0260*/  STG.E desc[UR4][R4.64], R7 ;  /* 0x0000000704007986 */ /* 0x000fe2000c101904 */
[----:B------:R-:W-:Y:S05]  /*0270*/  EXIT ;  /* 0x000000000000794d */ /* 0x000fea0003800000 */
.L_x_20:
        /* <DEDUP_REMOVED lines=16> */
.L_x_23:


//--------------------- .nv.shared.reserved.0     --------------------------
	.section	.nv.shared.reserved.0,"aw",@nobits
	.weak		__nv_reservedSMEM_offset_0_alias
	.size		__nv_reservedSMEM_offset_0_alias, 0, 64
	.other		__nv_reservedSMEM_offset_0_alias,@"STO_CUDA_RESERVED_SHARED STV_DEFAULT"
__nv_reservedSMEM_offset_0_alias:
	.zero		0
	.zero		64


//--------------------- .nv.constant0.mean_kernel --------------------------
	.section	.nv.constant0.mean_kernel,"a",@progbits
	.sectionflags	@""
	.align	4
.nv.constant0.mean_kernel:
	.zero		920


//--------------------- .nv.constant0.center_kernel --------------------------
	.section	.nv.constant0.center_kernel,"a",@progbits
	.sectionflags	@""
	.align	4
.nv.constant0.center_kernel:
	.zero		920


//--------------------- SYMBOLS --------------------------

	.type		.nv.reservedSmem.offset0,@object
	.size		.nv.reservedSmem.offset0,0x4
